//
// Generated by NVIDIA NVVM Compiler
//
// Compiler Build ID: CL-36424714
// Cuda compilation tools, release 13.0, V13.0.88
// Based on NVVM 20.0.0
//

.version 9.0
.target sm_100
.address_size 64

	// .globl	_Z5totalPfS_i
// _ZZ5totalPfS_iE10partialSum has been demoted

.visible .entry _Z5totalPfS_i(
	.param .u64 .ptr .align 1 _Z5totalPfS_i_param_0,
	.param .u64 .ptr .align 1 _Z5totalPfS_i_param_1,
	.param .u32 _Z5totalPfS_i_param_2
)
{
	.reg .pred 	%p<6>;
	.reg .b32 	%r<20>;
	.reg .b32 	%f<13>;
	.reg .b64 	%rd<11>;
	// demoted variable
	.shared .align 4 .b8 _ZZ5totalPfS_iE10partialSum[4096];
	ld.param.u64 	%rd3, [_Z5totalPfS_i_param_0];
	ld.param.u64 	%rd2, [_Z5totalPfS_i_param_1];
	ld.param.u32 	%r9, [_Z5totalPfS_i_param_2];
	cvta.to.global.u64 	%rd1, %rd3;
	mov.u32 	%r1, %tid.x;
	mov.u32 	%r2, %ctaid.x;
	mov.u32 	%r19, %ntid.x;
	mul.lo.s32 	%r10, %r2, %r19;
	shl.b32 	%r4, %r10, 1;
	setp.ge.u32 	%p1, %r1, %r9;
	mov.f32 	%f11, 0f00000000;
	@%p1 bra 	$L__BB0_2;
	add.s32 	%r11, %r4, %r1;
	mul.wide.u32 	%rd4, %r11, 4;
	add.s64 	%rd5, %rd1, %rd4;
	ld.global.f32 	%f11, [%rd5];
$L__BB0_2:
	shl.b32 	%r12, %r1, 2;
	mov.u32 	%r13, _ZZ5totalPfS_iE10partialSum;
	add.s32 	%r5, %r13, %r12;
	st.shared.f32 	[%r5], %f11;
	add.s32 	%r6, %r19, %r1;
	setp.ge.u32 	%p2, %r6, %r9;
	mov.f32 	%f12, 0f00000000;
	@%p2 bra 	$L__BB0_4;
	add.s32 	%r14, %r6, %r4;
	mul.wide.u32 	%rd6, %r14, 4;
	add.s64 	%rd7, %rd1, %rd6;
	ld.global.f32 	%f12, [%rd7];
$L__BB0_4:
	shl.b32 	%r15, %r19, 2;
	add.s32 	%r16, %r5, %r15;
	st.shared.f32 	[%r16], %f12;
$L__BB0_5:
	bar.sync 	0;
	setp.ge.u32 	%p3, %r1, %r19;
	@%p3 bra 	$L__BB0_7;
	shl.b32 	%r17, %r19, 2;
	add.s32 	%r18, %r5, %r17;
	ld.shared.f32 	%f7, [%r18];
	ld.shared.f32 	%f8, [%r5];
	add.f32 	%f9, %f7, %f8;
	st.shared.f32 	[%r5], %f9;
$L__BB0_7:
	shr.u32 	%r8, %r19, 1;
	setp.gt.u32 	%p4, %r19, 1;
	mov.u32 	%r19, %r8;
	@%p4 bra 	$L__BB0_5;
	setp.ne.s32 	%p5, %r1, 0;
	@%p5 bra 	$L__BB0_10;
	ld.shared.f32 	%f10, [_ZZ5totalPfS_iE10partialSum];
	cvta.to.global.u64 	%rd8, %rd2;
	mul.wide.u32 	%rd9, %r2, 4;
	add.s64 	%rd10, %rd8, %rd9;
	st.global.f32 	[%rd10], %f10;
$L__BB0_10:
	ret;

}


// ===== COMPILED SASS (sm_100) =====

	.target	sm_100

	.elftype	@"ET_EXEC"


//--------------------- .note.nv.tkinfo           --------------------------
	.section	.note.nv.tkinfo,"",@"SHT_NOTE"
	.sectionflags	@"SHF_NOTE_NV_TKINFO"
	.tkinfo
        /*0018*/ 	.word	0x00000002
        /*0030*/ 	.string	""
        /*0030*/ 	.string	"ptxas"
        /*0030*/ 	.string	"Cuda compilation tools, release 13.0, V13.0.88"
        /*0030*/ 	.string	"Build cuda_13.0.r13.0/compiler.36424714_0"
        /*0030*/ 	.string	"-arch sm_100 -m 64 "



//--------------------- .note.nv.cuinfo           --------------------------
	.section	.note.nv.cuinfo,"",@"SHT_NOTE"
	.sectionflags	@"SHF_NOTE_NV_CUINFO"
        /*0018*/ 	.short	0x0002
        /*001a*/ 	.short	0x0064
        /*001c*/ 	.short	0x0082
	.zero		2


//--------------------- .nv.info                  --------------------------
	.section	.nv.info,"",@"SHT_CUDA_INFO"
	.align	4


	//----- nvinfo : EIATTR_REGCOUNT
	.align		4
        /*0000*/ 	.byte	0x04, 0x2f
        /*0002*/ 	.short	(.L_1 - .L_0)
	.align		4
.L_0:
        /*0004*/ 	.word	index@(_Z5totalPfS_i)
        /*0008*/ 	.word	0x00000010


	//----- nvinfo : EIATTR_FRAME_SIZE
	.align		4
.L_1:
        /*000c*/ 	.byte	0x04, 0x11
        /*000e*/ 	.short	(.L_3 - .L_2)
	.align		4
.L_2:
        /*0010*/ 	.word	index@(_Z5totalPfS_i)
        /*0014*/ 	.word	0x00000000


	//----- nvinfo : EIATTR_MIN_STACK_SIZE
	.align		4
.L_3:
        /*0018*/ 	.byte	0x04, 0x12
        /*001a*/ 	.short	(.L_5 - .L_4)
	.align		4
.L_4:
        /*001c*/ 	.word	index@(_Z5totalPfS_i)
        /*0020*/ 	.word	0x00000000
.L_5:


//--------------------- .nv.compat                --------------------------
	.section	.nv.compat,"",@"SHT_CUDA_COMPAT_INFO"
	.align	4
        /*0000*/ 	.byte	0x02, 0x09, 0x00, 0x00, 0x02, 0x02, 0x01, 0x00, 0x02, 0x05, 0x05, 0x00, 0x03, 0x07, 0x01, 0x01
        /*0010*/ 	.byte	0x02, 0x03, 0x00, 0x00, 0x02, 0x06, 0x01, 0x00, 0x04, 0x0b, 0x08, 0x00, 0x09, 0x00, 0x00, 0x00
        /*0020*/ 	.byte	0x00, 0x00, 0x00, 0x00


//--------------------- .nv.info._Z5totalPfS_i    --------------------------
	.section	.nv.info._Z5totalPfS_i,"",@"SHT_CUDA_INFO"
	.sectionflags	@""
	.align	4


	//----- nvinfo : EIATTR_CUDA_API_VERSION
	.align		4
        /*0000*/ 	.byte	0x04, 0x37
        /*0002*/ 	.short	(.L_7 - .L_6)
.L_6:
        /*0004*/ 	.word	0x00000082


	//----- nvinfo : EIATTR_KPARAM_INFO
	.align		4
.L_7:
        /*0008*/ 	.byte	0x04, 0x17
        /*000a*/ 	.short	(.L_9 - .L_8)
.L_8:
        /*000c*/ 	.word	0x00000000
        /*0010*/ 	.short	0x0002
        /*0012*/ 	.short	0x0010
        /*0014*/ 	.byte	0x00, 0xf0, 0x11, 0x00


	//----- nvinfo : EIATTR_KPARAM_INFO
	.align		4
.L_9:
        /*0018*/ 	.byte	0x04, 0x17
        /*001a*/ 	.short	(.L_11 - .L_10)
.L_10:
        /*001c*/ 	.word	0x00000000
        /*0020*/ 	.short	0x0001
        /*0022*/ 	.short	0x0008
        /*0024*/ 	.byte	0x00, 0xf5, 0x21, 0x00


	//----- nvinfo : EIATTR_KPARAM_INFO
	.align		4
.L_11:
        /*0028*/ 	.byte	0x04, 0x17
        /*002a*/ 	.short	(.L_13 - .L_12)
.L_12:
        /*002c*/ 	.word	0x00000000
        /*0030*/ 	.short	0x0000
        /*0032*/ 	.short	0x0000
        /*0034*/ 	.byte	0x00, 0xf5, 0x21, 0x00


	//----- nvinfo : EIATTR_SPARSE_MMA_MASK
	.align		4
.L_13:
        /*0038*/ 	.byte	0x03, 0x50
        /*003a*/ 	.short	0x0000


	//----- nvinfo : EIATTR_MAXREG_COUNT
	.align		4
        /*003c*/ 	.byte	0x03, 0x1b
        /*003e*/ 	.short	0x00ff


	//----- nvinfo : EIATTR_NUM_BARRIERS
	.align		4
        /*0040*/ 	.byte	0x02, 0x4c
        /*0042*/ 	.byte	0x01
	.zero		1


	//----- nvinfo : EIATTR_MERCURY_ISA_VERSION
	.align		4
        /*0044*/ 	.byte	0x03, 0x5f
        /*0046*/ 	.short	0x0101


	//----- nvinfo : EIATTR_VRC_CTA_INIT_COUNT
	.align		4
        /*0048*/ 	.byte	0x02, 0x4a
	.zero		1
	.zero		1


	//----- nvinfo : EIATTR_EXIT_INSTR_OFFSETS
	.align		4
        /*004c*/ 	.byte	0x04, 0x1c
        /*004e*/ 	.short	(.L_15 - .L_14)


	//   ....[0]....
.L_14:
        /*0050*/ 	.word	0x00000270


	//   ....[1]....
        /*0054*/ 	.word	0x000002f0


	//----- nvinfo : EIATTR_CBANK_PARAM_SIZE
	.align		4
.L_15:
        /*0058*/ 	.byte	0x03, 0x19
        /*005a*/ 	.short	0x0014


	//----- nvinfo : EIATTR_PARAM_CBANK
	.align		4
        /*005c*/ 	.byte	0x04, 0x0a
        /*005e*/ 	.short	(.L_17 - .L_16)
	.align		4
.L_16:
        /*0060*/ 	.word	index@(.nv.constant0._Z5totalPfS_i)
        /*0064*/ 	.short	0x0380
        /*0066*/ 	.short	0x0014


	//----- nvinfo : EIATTR_SW_WAR
	.align		4
.L_17:
        /*0068*/ 	.byte	0x04, 0x36
        /*006a*/ 	.short	(.L_19 - .L_18)
.L_18:
        /*006c*/ 	.word	0x00000008
.L_19:


//--------------------- .nv.callgraph             --------------------------
	.section	.nv.callgraph,"",@"SHT_CUDA_CALLGRAPH"
	.align	4
	.sectionentsize	8
	.align		4
        /*0000*/ 	.word	0x00000000
	.align		4
        /*0004*/ 	.word	0xffffffff
	.align		4
        /*0008*/ 	.word	0x00000000
	.align		4
        /*000c*/ 	.word	0xfffffffe
	.align		4
        /*0010*/ 	.word	0x00000000
	.align		4
        /*0014*/ 	.word	0xfffffffd
	.align		4
        /*0018*/ 	.word	0x00000000
	.align		4
        /*001c*/ 	.word	0xfffffffc


//--------------------- .text._Z5totalPfS_i       --------------------------
	.section	.text._Z5totalPfS_i,"ax",@progbits
	.align	128
        .global         _Z5totalPfS_i
        .type           _Z5totalPfS_i,@function
        .size           _Z5totalPfS_i,(.L_x_2 - _Z5totalPfS_i)
        .other          _Z5totalPfS_i,@"STO_CUDA_ENTRY STV_DEFAULT"
_Z5totalPfS_i:
.text._Z5totalPfS_i:
[----:B------:R-:W-:Y:S01]  /*0000*/  LDC R1, c[0x0][0x37c] ;  /* 0x0000df00ff017b82 */ /* 0x000fe20000000800 */
[----:B------:R-:W0:Y:S01]  /*0010*/  S2R R11, SR_TID.X ;  /* 0x00000000000b7919 */ /* 0x000e220000002100 */
[----:B------:R-:W1:Y:S01]  /*0020*/  LDCU UR4, c[0x0][0x360] ;  /* 0x00006c00ff0477ac */ /* 0x000e620008000800 */
[----:B------:R-:W-:Y:S01]  /*0030*/  IMAD.MOV.U32 R8, RZ, RZ, RZ ;  /* 0x000000ffff087224 */ /* 0x000fe200078e00ff */
[----:B------:R-:W2:Y:S01]  /*0040*/  S2R R13, SR_CTAID.X ;  /* 0x00000000000d7919 */ /* 0x000ea20000002500 */
[----:B------:R-:W3:Y:S01]  /*0050*/  LDCU UR5, c[0x0][0x390] ;  /* 0x00007200ff0577ac */ /* 0x000ee20008000800 */
[----:B------:R-:W4:Y:S01]  /*0060*/  LDCU.64 UR6, c[0x0][0x358] ;  /* 0x00006b00ff0677ac */ /* 0x000f220008000a00 */
[----:B-1----:R-:W-:-:S04]  /*0070*/  IMAD.U32 R6, RZ, RZ, UR4 ;  /* 0x00000004ff067e24 */ /* 0x002fc8000f8e00ff */
[----:B0-----:R-:W-:Y:S01]  /*0080*/  IMAD.IADD R9, R6, 0x1, R11 ;  /* 0x0000000106097824 */ /* 0x001fe200078e020b */
[----:B---3--:R-:W-:Y:S01]  /*0090*/  ISETP.GE.U32.AND P0, PT, R11, UR5, PT ;  /* 0x000000050b007c0c */ /* 0x008fe2000bf06070 */
[----:B--2---:R-:W-:-:S03]  /*00a0*/  IMAD R0, R13, UR4, RZ ;  /* 0x000000040d007c24 */ /* 0x004fc6000f8e02ff */
[----:B------:R-:W-:-:S09]  /*00b0*/  ISETP.GE.U32.AND P1, PT, R9, UR5, PT ;  /* 0x0000000509007c0c */ /* 0x000fd2000bf26070 */
[----:B------:R-:W0:Y:S01]  /*00c0*/  @!P0 LDC.64 R2, c[0x0][0x380] ;  /* 0x0000e000ff028b82 */ /* 0x000e220000000a00 */
[----:B------:R-:W-:-:S03]  /*00d0*/  @!P0 LEA R7, R0, R11, 0x1 ;  /* 0x0000000b00078211 */ /* 0x000fc600078e08ff */
[----:B------:R-:W-:Y:S02]  /*00e0*/  @!P1 IMAD R9, R0, 0x2, R9 ;  /* 0x0000000200099824 */ /* 0x000fe400078e0209 */
[----:B------:R-:W-:Y:S02]  /*00f0*/  HFMA2 R0, -RZ, RZ, 0, 0 ;  /* 0x00000000ff007431 */ /* 0x000fe400000001ff */
[----:B------:R-:W1:Y:S01]  /*0100*/  @!P1 LDC.64 R4, c[0x0][0x380] ;  /* 0x0000e000ff049b82 */ /* 0x000e620000000a00 */
[----:B0-----:R-:W-:-:S05]  /*0110*/  @!P0 IMAD.WIDE.U32 R2, R7, 0x4, R2 ;  /* 0x0000000407028825 */ /* 0x001fca00078e0002 */
[----:B----4-:R-:W2:Y:S01]  /*0120*/  @!P0 LDG.E R0, desc[UR6][R2.64] ;  /* 0x0000000602008981 */ /* 0x010ea2000c1e1900 */
[----:B-1----:R-:W-:-:S05]  /*0130*/  @!P1 IMAD.WIDE.U32 R4, R9, 0x4, R4 ;  /* 0x0000000409049825 */ /* 0x002fca00078e0004 */
[----:B------:R-:W3:Y:S01]  /*0140*/  @!P1 LDG.E R8, desc[UR6][R4.64] ;  /* 0x0000000604089981 */ /* 0x000ee2000c1e1900 */
[----:B------:R-:W0:Y:S01]  /*0150*/  S2UR UR5, SR_CgaCtaId ;  /* 0x00000000000579c3 */ /* 0x000e220000008800 */
[----:B------:R-:W-:Y:S02]  /*0160*/  UMOV UR4, 0x400 ;  /* 0x0000040000047882 */ /* 0x000fe40000000000 */
[----:B0-----:R-:W-:-:S06]  /*0170*/  ULEA UR4, UR5, UR4, 0x18 ;  /* 0x0000000405047291 */ /* 0x001fcc000f8ec0ff */
[----:B------:R-:W-:-:S04]  /*0180*/  LEA R7, R11, UR4, 0x2 ;  /* 0x000000040b077c11 */ /* 0x000fc8000f8e10ff */
[----:B------:R-:W-:Y:S01]  /*0190*/  LEA R9, R6, R7, 0x2 ;  /* 0x0000000706097211 */ /* 0x000fe200078e10ff */
[----:B--2---:R0:W-:Y:S04]  /*01a0*/  STS [R7], R0 ;  /* 0x0000000007007388 */ /* 0x0041e80000000800 */
[----:B---3--:R0:W-:Y:S02]  /*01b0*/  STS [R9], R8 ;  /* 0x0000000809007388 */ /* 0x0081e40000000800 */
.L_x_0:
[----:B------:R-:W-:Y:S01]  /*01c0*/  BAR.SYNC.DEFER_BLOCKING 0x0 ;  /* 0x0000000000007b1d */ /* 0x000fe20000010000 */
[----:B------:R-:W-:-:S13]  /*01d0*/  ISETP.GE.U32.AND P0, PT, R11, R6, PT ;  /* 0x000000060b00720c */ /* 0x000fda0003f06070 */
[----:B0-----:R-:W-:Y:S01]  /*01e0*/  @!P0 IMAD R0, R6, 0x4, R7 ;  /* 0x0000000406008824 */ /* 0x001fe200078e0207 */
[----:B------:R-:W-:Y:S05]  /*01f0*/  @!P0 LDS R3, [R7] ;  /* 0x0000000007038984 */ /* 0x000fea0000000800 */
[----:B------:R-:W0:Y:S02]  /*0200*/  @!P0 LDS R0, [R0] ;  /* 0x0000000000008984 */ /* 0x000e240000000800 */
[----:B0-----:R-:W-:-:S05]  /*0210*/  @!P0 FADD R2, R0, R3 ;  /* 0x0000000300028221 */ /* 0x001fca0000000000 */
[----:B------:R1:W-:Y:S01]  /*0220*/  @!P0 STS [R7], R2 ;  /* 0x0000000207008388 */ /* 0x0003e20000000800 */
[----:B------:R-:W-:Y:S02]  /*0230*/  ISETP.GT.U32.AND P0, PT, R6, 0x1, PT ;  /* 0x000000010600780c */ /* 0x000fe40003f04070 */
[----:B------:R-:W-:-:S11]  /*0240*/  SHF.R.U32.HI R6, RZ, 0x1, R6 ;  /* 0x00000001ff067819 */ /* 0x000fd60000011606 */
[----:B-1----:R-:W-:Y:S05]  /*0250*/  @P0 BRA `(.L_x_0) ;  /* 0xfffffffc00d80947 */ /* 0x002fea000383ffff */
[----:B------:R-:W-:-:S13]  /*0260*/  ISETP.NE.AND P0, PT, R11, RZ, PT ;  /* 0x000000ff0b00720c */ /* 0x000fda0003f05270 */
[----:B------:R-:W-:Y:S05]  /*0270*/  @P0 EXIT ;  /* 0x000000000000094d */ /* 0x000fea0003800000 */
[----:B------:R-:W0:Y:S01]  /*0280*/  S2UR UR5, SR_CgaCtaId ;  /* 0x00000000000579c3 */ /* 0x000e220000008800 */
[----:B------:R-:W-:-:S07]  /*0290*/  UMOV UR4, 0x400 ;  /* 0x0000040000047882 */ /* 0x000fce0000000000 */
[----:B------:R-:W1:Y:S01]  /*02a0*/  LDC.64 R2, c[0x0][0x388] ;  /* 0x0000e200ff027b82 */ /* 0x000e620000000a00 */
[----:B0-----:R-:W-:Y:S01]  /*02b0*/  ULEA UR4, UR5, UR4, 0x18 ;  /* 0x0000000405047291 */ /* 0x001fe2000f8ec0ff */
[----:B-1----:R-:W-:-:S08]  /*02c0*/  IMAD.WIDE.U32 R2, R13, 0x4, R2 ;  /* 0x000000040d027825 */ /* 0x002fd000078e0002 */
[----:B------:R-:W0:Y:S04]  /*02d0*/  LDS R5, [UR4] ;  /* 0x00000004ff057984 */ /* 0x000e280008000800 */
[----:B0-----:R-:W-:Y:S01]  /*02e0*/  STG.E desc[UR6][R2.64], R5 ;  /* 0x0000000502007986 */ /* 0x001fe2000c101906 */
[----:B------:R-:W-:Y:S05]  /*02f0*/  EXIT ;  /* 0x000000000000794d */ /* 0x000fea0003800000 */
.L_x_1:
[----:B------:R-:W-:-:S00]  /*0300*/  BRA `(.L_x_1) ;  /* 0xfffffffc00fc7947 */ /* 0x000fc0000383ffff */
[----:B------:R-:W-:-:S00]  /*0310*/  NOP ;  /* 0x0000000000007918 */ /* 0x000fc00000000000 */
        /* <DEDUP_REMOVED lines=14> */
.L_x_2:


//--------------------- .nv.shared._Z5totalPfS_i  --------------------------
	.section	.nv.shared._Z5totalPfS_i,"aw",@nobits
	.sectionflags	@""
	.align	4
.nv.shared._Z5totalPfS_i:
	.zero		5120


//--------------------- .nv.shared.reserved.0     --------------------------
	.section	.nv.shared.reserved.0,"aw",@nobits
	.weak		__nv_reservedSMEM_offset_0_alias
	.size		__nv_reservedSMEM_offset_0_alias, 0, 64
	.other		__nv_reservedSMEM_offset_0_alias,@"STO_CUDA_RESERVED_SHARED STV_DEFAULT"
__nv_reservedSMEM_offset_0_alias:
	.zero		0
	.zero		64


//--------------------- .nv.constant0._Z5totalPfS_i --------------------------
	.section	.nv.constant0._Z5totalPfS_i,"a",@progbits
	.sectionflags	@""
	.align	4
.nv.constant0._Z5totalPfS_i:
	.zero		916


//--------------------- SYMBOLS --------------------------

	.type		.nv.reservedSmem.offset0,@object
	.size		.nv.reservedSmem.offset0,0x4
	.type		.nv.reservedSmem.cap,@object
	.size		.nv.reservedSmem.cap,0x4
